	.headerflags	@"EF_CUDA_TEXMODE_UNIFIED EF_CUDA_64BIT_ADDRESS EF_CUDA_ACCELERATORS EF_CUDA_SM90 EF_CUDA_VIRTUAL_SM(EF_CUDA_SM90)"
	.elftype	@"ET_EXEC"


//--------------------- .nv.info                  --------------------------
	.section	.nv.info,"",@"SHT_CUDA_INFO"
	.align	4


	//----- nvinfo : EIATTR_REGCOUNT
	.align		4
        /*0000*/ 	.byte	0x04, 0x2f
        /*0002*/ 	.short	(.L_3 - .L_2)
	.align		4
.L_2:
        /*0004*/ 	.word	index@(triton_poi_fused__native_batch_norm_legit_no_training_relu_46)
        /*0008*/ 	.word	0x00000020


	//----- nvinfo : EIATTR_MIN_STACK_SIZE
	.align		4
.L_3:
        /*000c*/ 	.byte	0x04, 0x12
        /*000e*/ 	.short	(.L_5 - .L_4)
	.align		4
.L_4:
        /*0010*/ 	.word	index@(triton_poi_fused__native_batch_norm_legit_no_training_relu_46)
        /*0014*/ 	.word	0x00000000


	//----- nvinfo : EIATTR_FRAME_SIZE
	.align		4
.L_5:
        /*0018*/ 	.byte	0x04, 0x11
        /*001a*/ 	.short	(.L_7 - .L_6)
	.align		4
.L_6:
        /*001c*/ 	.word	index@(triton_poi_fused__native_batch_norm_legit_no_training_relu_46)
        /*0020*/ 	.word	0x00000000


	//----- nvinfo : EIATTR_MIN_STACK_SIZE
	.align		4
.L_7:
        /*0024*/ 	.byte	0x04, 0x12
        /*0026*/ 	.short	(.L_9 - .L_8)
	.align		4
.L_8:
        /*0028*/ 	.word	index@(triton_poi_fused__native_batch_norm_legit_no_training_relu_46)
        /*002c*/ 	.word	0x00000000
.L_9:


//--------------------- .nv.info.triton_poi_fused__native_batch_norm_legit_no_training_relu_46 --------------------------
	.section	.nv.info.triton_poi_fused__native_batch_norm_legit_no_training_relu_46,"",@"SHT_CUDA_INFO"
	.sectionflags	@""
	.align	4


	//----- nvinfo : EIATTR_CUDA_API_VERSION
	.align		4
        /*0000*/ 	.byte	0x04, 0x37
        /*0002*/ 	.short	(.L_11 - .L_10)
.L_10:
        /*0004*/ 	.word	0x0000007c


	//----- nvinfo : EIATTR_KPARAM_INFO
	.align		4
.L_11:
        /*0008*/ 	.byte	0x04, 0x17
        /*000a*/ 	.short	(.L_13 - .L_12)
.L_12:
        /*000c*/ 	.word	0x00000000
        /*0010*/ 	.short	0x0006
        /*0012*/ 	.short	0x0030
        /*0014*/ 	.byte	0x00, 0xf0, 0x11, 0x00


	//----- nvinfo : EIATTR_KPARAM_INFO
	.align		4
.L_13:
        /*0018*/ 	.byte	0x04, 0x17
        /*001a*/ 	.short	(.L_15 - .L_14)
.L_14:
        /*001c*/ 	.word	0x00000000
        /*0020*/ 	.short	0x0005
        /*0022*/ 	.short	0x0028
        /*0024*/ 	.byte	0x00, 0xf4, 0x21, 0x00


	//----- nvinfo : EIATTR_KPARAM_INFO
	.align		4
.L_15:
        /*0028*/ 	.byte	0x04, 0x17
        /*002a*/ 	.short	(.L_17 - .L_16)
.L_16:
        /*002c*/ 	.word	0x00000000
        /*0030*/ 	.short	0x0004
        /*0032*/ 	.short	0x0020
        /*0034*/ 	.byte	0x00, 0xf4, 0x21, 0x00


	//----- nvinfo : EIATTR_KPARAM_INFO
	.align		4
.L_17:
        /*0038*/ 	.byte	0x04, 0x17
        /*003a*/ 	.short	(.L_19 - .L_18)
.L_18:
        /*003c*/ 	.word	0x00000000
        /*0040*/ 	.short	0x0003
        /*0042*/ 	.short	0x0018
        /*0044*/ 	.byte	0x00, 0xf4, 0x21, 0x00


	//----- nvinfo : EIATTR_KPARAM_INFO
	.align		4
.L_19:
        /*0048*/ 	.byte	0x04, 0x17
        /*004a*/ 	.short	(.L_21 - .L_20)
.L_20:
        /*004c*/ 	.word	0x00000000
        /*0050*/ 	.short	0x0002
        /*0052*/ 	.short	0x0010
        /*0054*/ 	.byte	0x00, 0xf4, 0x21, 0x00


	//----- nvinfo : EIATTR_KPARAM_INFO
	.align		4
.L_21:
        /*0058*/ 	.byte	0x04, 0x17
        /*005a*/ 	.short	(.L_23 - .L_22)
.L_22:
        /*005c*/ 	.word	0x00000000
        /*0060*/ 	.short	0x0001
        /*0062*/ 	.short	0x0008
        /*0064*/ 	.byte	0x00, 0xf4, 0x21, 0x00


	//----- nvinfo : EIATTR_KPARAM_INFO
	.align		4
.L_23:
        /*0068*/ 	.byte	0x04, 0x17
        /*006a*/ 	.short	(.L_25 - .L_24)
.L_24:
        /*006c*/ 	.word	0x00000000
        /*0070*/ 	.short	0x0000
        /*0072*/ 	.short	0x0000
        /*0074*/ 	.byte	0x00, 0xf4, 0x21, 0x00


	//----- nvinfo : EIATTR_SPARSE_MMA_MASK
	.align		4
.L_25:
        /*0078*/ 	.byte	0x03, 0x50
        /*007a*/ 	.short	0x0000


	//----- nvinfo : EIATTR_MAXREG_COUNT
	.align		4
        /*007c*/ 	.byte	0x03, 0x1b
        /*007e*/ 	.short	0x00ff


	//----- nvinfo : EIATTR_EXIT_INSTR_OFFSETS
	.align		4
        /*0080*/ 	.byte	0x04, 0x1c
        /*0082*/ 	.short	(.L_27 - .L_26)


	//   ....[0]....
.L_26:
        /*0084*/ 	.word	0x00000710


	//----- nvinfo : EIATTR_REQNTID
	.align		4
.L_27:
        /*0088*/ 	.byte	0x04, 0x10
        /*008a*/ 	.short	(.L_29 - .L_28)
.L_28:
        /*008c*/ 	.word	0x00000080
        /*0090*/ 	.word	0x00000001
        /*0094*/ 	.word	0x00000001


	//----- nvinfo : EIATTR_CBANK_PARAM_SIZE
	.align		4
.L_29:
        /*0098*/ 	.byte	0x03, 0x19
        /*009a*/ 	.short	0x0034


	//----- nvinfo : EIATTR_PARAM_CBANK
	.align		4
        /*009c*/ 	.byte	0x04, 0x0a
        /*009e*/ 	.short	(.L_31 - .L_30)
	.align		4
.L_30:
        /*00a0*/ 	.word	index@(.nv.constant0.triton_poi_fused__native_batch_norm_legit_no_training_relu_46)
        /*00a4*/ 	.short	0x0210
        /*00a6*/ 	.short	0x0034


	//----- nvinfo : EIATTR_SW_WAR
	.align		4
.L_31:
        /*00a8*/ 	.byte	0x04, 0x36
        /*00aa*/ 	.short	(.L_33 - .L_32)
.L_32:
        /*00ac*/ 	.word	0x00000008
.L_33:


//--------------------- .nv.callgraph             --------------------------
	.section	.nv.callgraph,"",@"SHT_CUDA_CALLGRAPH"
	.align	4
	.sectionentsize	8
	.align		4
        /*0000*/ 	.word	0x00000000
	.align		4
        /*0004*/ 	.word	0xffffffff
	.align		4
        /*0008*/ 	.word	0x00000000
	.align		4
        /*000c*/ 	.word	0xfffffffe
	.align		4
        /*0010*/ 	.word	0x00000000
	.align		4
        /*0014*/ 	.word	0xfffffffd
	.align		4
        /*0018*/ 	.word	0x00000000
	.align		4
        /*001c*/ 	.word	0xfffffffc


//--------------------- .nv.constant4             --------------------------
	.section	.nv.constant4,"a",@progbits
	.align	8
	.align		8
.nv.constant4:
        /*0000*/ 	.dword	_$_str
	.align		8
        /*0008*/ 	.dword	_$_str_$_2


//--------------------- .text.triton_poi_fused__native_batch_norm_legit_no_training_relu_46 --------------------------
	.section	.text.triton_poi_fused__native_batch_norm_legit_no_training_relu_46,"ax",@progbits
	.align	128
        .global         triton_poi_fused__native_batch_norm_legit_no_training_relu_46
        .type           triton_poi_fused__native_batch_norm_legit_no_training_relu_46,@function
        .size           triton_poi_fused__native_batch_norm_legit_no_training_relu_46,(.L_x_1 - triton_poi_fused__native_batch_norm_legit_no_training_relu_46)
        .other          triton_poi_fused__native_batch_norm_legit_no_training_relu_46,@"STO_CUDA_ENTRY STV_DEFAULT"
triton_poi_fused__native_batch_norm_legit_no_training_relu_46:
.text.triton_poi_fused__native_batch_norm_legit_no_training_relu_46:
[----:B------:R-:W-:Y:S01]  /*0000*/  LDC R1, c[0x0][0x28] ;  /* 0x00000a00ff017b82 */ /* 0x000fe20000000800 */
[----:B------:R-:W1:Y:S07]  /*0010*/  S2R R0, SR_TID.X ;  /* 0x0000000000007919 */ /* 0x000e6e0000002100 */
[----:B------:R-:W2:Y:S01]  /*0020*/  LDC.64 R4, c[0x0][0x220] ;  /* 0x00008800ff047b82 */ /* 0x000ea20000000a00 */
[----:B------:R-:W-:Y:S01]  /*0030*/  ULDC.64 UR4, c[0x0][0x208] ;  /* 0x0000820000047ab9 */ /* 0x000fe20000000a00 */
[----:B------:R-:W3:Y:S06]  /*0040*/  S2R R7, SR_CTAID.X ;  /* 0x0000000000077919 */ /* 0x000eec0000002500 */
[----:B------:R-:W4:Y:S08]  /*0050*/  LDC.64 R12, c[0x0][0x218] ;  /* 0x00008600ff0c7b82 */ /* 0x000f300000000a00 */
[----:B------:R-:W5:Y:S08]  /*0060*/  LDC.64 R22, c[0x0][0x210] ;  /* 0x00008400ff167b82 */ /* 0x000f700000000a00 */
[----:B------:R-:W5:Y:S01]  /*0070*/  LDC.64 R20, c[0x0][0x228] ;  /* 0x00008a00ff147b82 */ /* 0x000f620000000a00 */
[----:B-1----:R-:W-:-:S07]  /*0080*/  SHF.L.U32 R0, R0, 0x2, RZ ;  /* 0x0000000200007819 */ /* 0x002fce00000006ff */
[----:B------:R-:W1:Y:S01]  /*0090*/  LDC.64 R24, c[0x0][0x230] ;  /* 0x00008c00ff187b82 */ /* 0x000e620000000a00 */
[----:B---3--:R-:W-:Y:S02]  /*00a0*/  SHF.R.S32.HI R3, RZ, 0x15, R7 ;  /* 0x00000015ff037819 */ /* 0x008fe40000011407 */
[----:B------:R-:W-:Y:S02]  /*00b0*/  LOP3.LUT R0, R0, 0x1fc, RZ, 0xc0, !PT ;  /* 0x000001fc00007812 */ /* 0x000fe400078ec0ff */
[----:B------:R-:W-:Y:S02]  /*00c0*/  SGXT R3, R3, 0x1 ;  /* 0x000000010303781a */ /* 0x000fe40000000200 */
[----:B------:R-:W-:-:S04]  /*00d0*/  LEA R0, R7, R0, 0xa ;  /* 0x0000000007007211 */ /* 0x000fc800078e50ff */
[----:B------:R-:W-:-:S04]  /*00e0*/  LEA.HI R3, R3, R0, RZ, 0x7 ;  /* 0x0000000003037211 */ /* 0x000fc800078f38ff */
[----:B------:R-:W-:-:S04]  /*00f0*/  LOP3.LUT R3, R3, 0xffffff80, RZ, 0xc0, !PT ;  /* 0xffffff8003037812 */ /* 0x000fc800078ec0ff */
[----:B------:R-:W-:-:S05]  /*0100*/  IADD3 R3, R0, -R3, RZ ;  /* 0x8000000300037210 */ /* 0x000fca0007ffe0ff */
[----:B--2---:R-:W-:-:S06]  /*0110*/  IMAD.WIDE R4, R3, 0x4, R4 ;  /* 0x0000000403047825 */ /* 0x004fcc00078e0204 */
[----:B------:R-:W2:Y:S01]  /*0120*/  LDG.E.EL.128 R4, desc[UR4][R4.64] ;  /* 0x0000000404047981 */ /* 0x000ea2000c2e1d00 */
[----:B----4-:R-:W-:-:S04]  /*0130*/  IMAD.WIDE R12, R3, 0x4, R12 ;  /* 0x00000004030c7825 */ /* 0x010fc800078e020c */
[----:B-----5:R-:W-:Y:S02]  /*0140*/  IMAD.WIDE R22, R0, 0x4, R22 ;  /* 0x0000000400167825 */ /* 0x020fe400078e0216 */
[----:B------:R-:W3:Y:S02]  /*0150*/  LDG.E.EL.128 R12, desc[UR4][R12.64] ;  /* 0x000000040c0c7981 */ /* 0x000ee4000c2e1d00 */
[C---:B0-----:R-:W-:Y:S02]  /*0160*/  IMAD.WIDE R20, R3.reuse, 0x4, R20 ;  /* 0x0000000403147825 */ /* 0x041fe400078e0214 */
[----:B------:R-:W3:Y:S02]  /*0170*/  LDG.E.128 R16, desc[UR4][R22.64+0x800] ;  /* 0x0008000416107981 */ /* 0x000ee4000c1e1d00 */
[----:B-1----:R-:W-:-:S04]  /*0180*/  IMAD.WIDE R24, R3, 0x4, R24 ;  /* 0x0000000403187825 */ /* 0x002fc800078e0218 */
[----:B--2---:R-:W-:Y:S01]  /*0190*/  FADD R6, R6, 9.9999997473787516356e-06 ;  /* 0x3727c5ac06067421 */ /* 0x004fe20000000000 */
[----:B------:R-:W-:Y:S01]  /*01a0*/  FADD R2, R4, 9.9999997473787516356e-06 ;  /* 0x3727c5ac04027421 */ /* 0x000fe20000000000 */
[----:B------:R-:W-:-:S03]  /*01b0*/  FADD R8, R5, 9.9999997473787516356e-06 ;  /* 0x3727c5ac05087421 */ /* 0x000fc60000000000 */
[----:B------:R-:W0:Y:S08]  /*01c0*/  MUFU.SQRT R26, R2 ;  /* 0x00000002001a7308 */ /* 0x000e300000002000 */
[----:B------:R-:W1:Y:S01]  /*01d0*/  MUFU.SQRT R6, R6 ;  /* 0x0000000600067308 */ /* 0x000e620000002000 */
[----:B0-----:R-:W-:-:S07]  /*01e0*/  FSETP.GT.AND P0, PT, R26, 8.50705917302346158658e+37, PT ;  /* 0x7e8000001a00780b */ /* 0x001fce0003f04000 */
[----:B------:R0:W2:Y:S01]  /*01f0*/  MUFU.SQRT R27, R8 ;  /* 0x00000008001b7308 */ /* 0x0000a20000002000 */
[----:B------:R-:W-:Y:S02]  /*0200*/  FSETP.GEU.AND P3, PT, R26, 1.175494350822287508e-38, PT ;  /* 0x008000001a00780b */ /* 0x000fe40003f6e000 */
[C---:B-1----:R-:W-:Y:S02]  /*0210*/  FSETP.GT.AND P2, PT, R6.reuse, 8.50705917302346158658e+37, PT ;  /* 0x7e8000000600780b */ /* 0x042fe40003f44000 */
[----:B------:R-:W-:Y:S01]  /*0220*/  FSETP.GEU.AND P5, PT, R6, 1.175494350822287508e-38, PT ;  /* 0x008000000600780b */ /* 0x000fe20003fae000 */
[----:B------:R-:W-:Y:S01]  /*0230*/  HFMA2.MMA R2, -RZ, RZ, 1.625, 0 ;  /* 0x3e800000ff027435 */ /* 0x000fe200000001ff */
[----:B0-----:R-:W4:Y:S01]  /*0240*/  LDG.E.128 R8, desc[UR4][R22.64] ;  /* 0x0000000416087981 */ /* 0x001f22000c1e1d00 */
[----:B------:R-:W-:Y:S01]  /*0250*/  @P0 FMUL R26, R26, 0.25 ;  /* 0x3e8000001a1a0820 */ /* 0x000fe20000400000 */
[----:B--2---:R-:W-:-:S05]  /*0260*/  FSETP.GT.AND P1, PT, R27, 8.50705917302346158658e+37, PT ;  /* 0x7e8000001b00780b */ /* 0x004fca0003f24000 */
[----:B------:R-:W-:Y:S01]  /*0270*/  @!P3 FMUL R26, R26, 16777216 ;  /* 0x4b8000001a1ab820 */ /* 0x000fe20000400000 */
[C---:B------:R-:W-:Y:S01]  /*0280*/  FSETP.GEU.AND P4, PT, R27.reuse, 1.175494350822287508e-38, PT ;  /* 0x008000001b00780b */ /* 0x040fe20003f8e000 */
[----:B------:R-:W-:Y:S02]  /*0290*/  @P2 FMUL R6, R6, 0.25 ;  /* 0x3e80000006062820 */ /* 0x000fe40000400000 */
[----:B------:R0:W1:Y:S01]  /*02a0*/  MUFU.RCP R5, R26 ;  /* 0x0000001a00057308 */ /* 0x0000620000001000 */
[----:B------:R-:W2:Y:S01]  /*02b0*/  LDG.E.EL.128 R20, desc[UR4][R20.64] ;  /* 0x0000000414147981 */ /* 0x000ea2000c2e1d00 */
[----:B------:R-:W-:Y:S02]  /*02c0*/  @!P5 FMUL R6, R6, 16777216 ;  /* 0x4b8000000606d820 */ /* 0x000fe40000400000 */
[----:B------:R-:W-:-:S04]  /*02d0*/  @P1 FMUL R27, R27, 0.25 ;  /* 0x3e8000001b1b1820 */ /* 0x000fc80000400000 */
[----:B------:R-:W5:Y:S02]  /*02e0*/  MUFU.RCP R6, R6 ;  /* 0x0000000600067308 */ /* 0x000f640000001000 */
[----:B------:R-:W-:Y:S01]  /*02f0*/  @!P4 FMUL R27, R27, 16777216 ;  /* 0x4b8000001b1bc820 */ /* 0x000fe20000400000 */
[----:B0-----:R-:W-:-:S05]  /*0300*/  FSEL R26, R2, 1, P0 ;  /* 0x3f800000021a7808 */ /* 0x001fca0000000000 */
[----:B------:R0:W-:Y:S01]  /*0310*/  MUFU.RCP R4, R27 ;  /* 0x0000001b00047308 */ /* 0x0001e20000001000 */
[----:B------:R-:W-:Y:S01]  /*0320*/  @!P3 FMUL R26, R26, 16777216 ;  /* 0x4b8000001a1ab820 */ /* 0x000fe20000400000 */
[----:B0-----:R-:W-:-:S03]  /*0330*/  FSEL R27, R2, 1, P2 ;  /* 0x3f800000021b7808 */ /* 0x001fc60001000000 */
[----:B-1----:R-:W-:Y:S02]  /*0340*/  FMUL R3, R5, R26 ;  /* 0x0000001a05037220 */ /* 0x002fe40000400000 */
[----:B------:R-:W-:-:S04]  /*0350*/  @!P5 FMUL R27, R27, 16777216 ;  /* 0x4b8000001b1bd820 */ /* 0x000fc80000400000 */
[----:B-----5:R-:W-:Y:S02]  /*0360*/  FMUL R5, R6, R27 ;  /* 0x0000001b06057220 */ /* 0x020fe40000400000 */
[----:B------:R-:W2:Y:S01]  /*0370*/  LDG.E.EL.128 R24, desc[UR4][R24.64] ;  /* 0x0000000418187981 */ /* 0x000ea2000c2e1d00 */
[----:B------:R-:W-:-:S04]  /*0380*/  FADD R7, R7, 9.9999997473787516356e-06 ;  /* 0x3727c5ac07077421 */ /* 0x000fc80000000000 */
[----:B------:R0:W1:Y:S01]  /*0390*/  MUFU.SQRT R28, R7 ;  /* 0x00000007001c7308 */ /* 0x0000620000002000 */
[----:B------:R-:W-:Y:S01]  /*03a0*/  FSEL R29, R2, 1, P1 ;  /* 0x3f800000021d7808 */ /* 0x000fe20000800000 */
[----:B0-----:R-:W0:Y:S01]  /*03b0*/  LDC.64 R6, c[0x0][0x238] ;  /* 0x00008e00ff067b82 */ /* 0x001e220000000a00 */
[C---:B-1----:R-:W-:Y:S02]  /*03c0*/  FSETP.GT.AND P0, PT, R28.reuse, 8.50705917302346158658e+37, PT ;  /* 0x7e8000001c00780b */ /* 0x042fe40003f04000 */
[----:B------:R-:W-:-:S11]  /*03d0*/  FSETP.GEU.AND P1, PT, R28, 1.175494350822287508e-38, PT ;  /* 0x008000001c00780b */ /* 0x000fd60003f2e000 */
[----:B------:R-:W-:-:S04]  /*03e0*/  @P0 FMUL R28, R28, 0.25 ;  /* 0x3e8000001c1c0820 */ /* 0x000fc80000400000 */
[----:B------:R-:W-:Y:S01]  /*03f0*/  @!P1 FMUL R28, R28, 16777216 ;  /* 0x4b8000001c1c9820 */ /* 0x000fe20000400000 */
[----:B------:R-:W-:-:S05]  /*0400*/  @!P4 FMUL R29, R29, 16777216 ;  /* 0x4b8000001d1dc820 */ /* 0x000fca0000400000 */
[----:B------:R-:W1:Y:S01]  /*0410*/  MUFU.RCP R28, R28 ;  /* 0x0000001c001c7308 */ /* 0x000e620000001000 */
[----:B------:R-:W-:Y:S01]  /*0420*/  FMUL R4, R4, R29 ;  /* 0x0000001d04047220 */ /* 0x000fe20000400000 */
[----:B------:R-:W-:-:S05]  /*0430*/  FSEL R29, R2, 1, P0 ;  /* 0x3f800000021d7808 */ /* 0x000fca0000000000 */
[----:B------:R-:W-:Y:S01]  /*0440*/  @!P1 FMUL R29, R29, 16777216 ;  /* 0x4b8000001d1d9820 */ /* 0x000fe20000400000 */
[----:B---3--:R-:W-:Y:S01]  /*0450*/  FADD R19, R19, -R15 ;  /* 0x8000000f13137221 */ /* 0x008fe20000000000 */
[----:B------:R-:W-:Y:S01]  /*0460*/  FADD R16, R16, -R12 ;  /* 0x8000000c10107221 */ /* 0x000fe20000000000 */
[----:B------:R-:W-:Y:S01]  /*0470*/  FADD R18, R18, -R14 ;  /* 0x8000000e12127221 */ /* 0x000fe20000000000 */
[----:B-1----:R-:W-:Y:S01]  /*0480*/  FMUL R2, R28, R29 ;  /* 0x0000001d1c027220 */ /* 0x002fe20000400000 */
[----:B------:R-:W-:Y:S01]  /*0490*/  FADD R17, R17, -R13 ;  /* 0x8000000d11117221 */ /* 0x000fe20000000000 */
[----:B----4-:R-:W-:Y:S01]  /*04a0*/  FADD R11, R11, -R15 ;  /* 0x8000000f0b0b7221 */ /* 0x010fe20000000000 */
[----:B------:R-:W-:Y:S01]  /*04b0*/  FADD R8, R8, -R12 ;  /* 0x8000000c08087221 */ /* 0x000fe20000000000 */
[----:B------:R-:W-:Y:S02]  /*04c0*/  FADD R12, R10, -R14 ;  /* 0x8000000e0a0c7221 */ /* 0x000fe40000000000 */
[C---:B------:R-:W-:Y:S01]  /*04d0*/  FMUL R10, R2.reuse, R11 ;  /* 0x0000000b020a7220 */ /* 0x040fe20000400000 */
[----:B------:R-:W-:Y:S01]  /*04e0*/  FMUL R2, R2, R19 ;  /* 0x0000001302027220 */ /* 0x000fe20000400000 */
[----:B------:R-:W-:Y:S01]  /*04f0*/  FADD R9, R9, -R13 ;  /* 0x8000000d09097221 */ /* 0x000fe20000000000 */
[C---:B------:R-:W-:Y:S01]  /*0500*/  FMUL R11, R5.reuse, R12 ;  /* 0x0000000c050b7220 */ /* 0x040fe20000400000 */
[----:B------:R-:W-:Y:S01]  /*0510*/  FMUL R5, R5, R18 ;  /* 0x0000001205057220 */ /* 0x000fe20000400000 */
[C---:B------:R-:W-:Y:S01]  /*0520*/  FMUL R15, R3.reuse, R8 ;  /* 0x00000008030f7220 */ /* 0x040fe20000400000 */
[C---:B------:R-:W-:Y:S01]  /*0530*/  FMUL R8, R4.reuse, R17 ;  /* 0x0000001104087220 */ /* 0x040fe20000400000 */
[----:B------:R-:W-:Y:S01]  /*0540*/  FMUL R13, R3, R16 ;  /* 0x00000010030d7220 */ /* 0x000fe20000400000 */
[----:B------:R-:W-:Y:S01]  /*0550*/  FMUL R12, R4, R9 ;  /* 0x00000009040c7220 */ /* 0x000fe20000400000 */
[----:B--2---:R-:W-:Y:S01]  /*0560*/  FFMA R2, R23, R2, R27 ;  /* 0x0000000217027223 */ /* 0x004fe2000000001b */
[----:B------:R-:W-:Y:S01]  /*0570*/  FFMA R5, R22, R5, R26 ;  /* 0x0000000516057223 */ /* 0x000fe2000000001a */
[----:B------:R-:W-:Y:S01]  /*0580*/  FFMA R8, R21, R8, R25 ;  /* 0x0000000815087223 */ /* 0x000fe20000000019 */
[----:B------:R-:W-:Y:S01]  /*0590*/  FFMA R10, R23, R10, R27 ;  /* 0x0000000a170a7223 */ /* 0x000fe2000000001b */
[C-C-:B------:R-:W-:Y:S01]  /*05a0*/  FFMA R3, R20.reuse, R15, R24.reuse ;  /* 0x0000000f14037223 */ /* 0x140fe20000000018 */
[----:B------:R-:W-:Y:S01]  /*05b0*/  FFMA R4, R20, R13, R24 ;  /* 0x0000000d14047223 */ /* 0x000fe20000000018 */
[----:B------:R-:W-:Y:S01]  /*05c0*/  FFMA R9, R21, R12, R25 ;  /* 0x0000000c15097223 */ /* 0x000fe20000000019 */
[----:B------:R-:W-:Y:S01]  /*05d0*/  FFMA R22, R22, R11, R26 ;  /* 0x0000000b16167223 */ /* 0x000fe2000000001a */
[----:B------:R-:W-:Y:S01]  /*05e0*/  FSETP.GEU.AND P6, PT, R2, RZ, PT ;  /* 0x000000ff0200720b */ /* 0x000fe20003fce000 */
[----:B0-----:R-:W-:Y:S01]  /*05f0*/  IMAD.WIDE R12, R0, 0x4, R6 ;  /* 0x00000004000c7825 */ /* 0x001fe200078e0206 */
[----:B------:R-:W-:-:S02]  /*0600*/  FSETP.GEU.AND P5, PT, R5, RZ, PT ;  /* 0x000000ff0500720b */ /* 0x000fc40003fae000 */
[----:B------:R-:W-:Y:S02]  /*0610*/  FSETP.GEU.AND P4, PT, R8, RZ, PT ;  /* 0x000000ff0800720b */ /* 0x000fe40003f8e000 */
[----:B------:R-:W-:Y:S02]  /*0620*/  FSETP.GEU.AND P3, PT, R10, RZ, PT ;  /* 0x000000ff0a00720b */ /* 0x000fe40003f6e000 */
[----:B------:R-:W-:Y:S02]  /*0630*/  SEL R7, R2, RZ, P6 ;  /* 0x000000ff02077207 */ /* 0x000fe40003000000 */
[----:B------:R-:W-:Y:S02]  /*0640*/  FSETP.GEU.AND P0, PT, R4, RZ, PT ;  /* 0x000000ff0400720b */ /* 0x000fe40003f0e000 */
[----:B------:R-:W-:Y:S02]  /*0650*/  FSETP.GEU.AND P2, PT, R22, RZ, PT ;  /* 0x000000ff1600720b */ /* 0x000fe40003f4e000 */
[----:B------:R-:W-:-:S02]  /*0660*/  FSETP.GEU.AND P1, PT, R9, RZ, PT ;  /* 0x000000ff0900720b */ /* 0x000fc40003f2e000 */
[----:B------:R-:W-:Y:S02]  /*0670*/  FSETP.GEU.AND P6, PT, R3, RZ, PT ;  /* 0x000000ff0300720b */ /* 0x000fe40003fce000 */
[----:B------:R-:W-:Y:S02]  /*0680*/  SEL R6, R5, RZ, P5 ;  /* 0x000000ff05067207 */ /* 0x000fe40002800000 */
[----:B------:R-:W-:Y:S02]  /*0690*/  SEL R5, R8, RZ, P4 ;  /* 0x000000ff08057207 */ /* 0x000fe40002000000 */
[----:B------:R-:W-:Y:S02]  /*06a0*/  SEL R11, R10, RZ, P3 ;  /* 0x000000ff0a0b7207 */ /* 0x000fe40001800000 */
[----:B------:R-:W-:Y:S02]  /*06b0*/  SEL R10, R22, RZ, P2 ;  /* 0x000000ff160a7207 */ /* 0x000fe40001000000 */
[----:B------:R-:W-:-:S02]  /*06c0*/  SEL R9, R9, RZ, P1 ;  /* 0x000000ff09097207 */ /* 0x000fc40000800000 */
[----:B------:R-:W-:Y:S02]  /*06d0*/  SEL R8, R3, RZ, P6 ;  /* 0x000000ff03087207 */ /* 0x000fe40003000000 */
[----:B------:R-:W-:-:S03]  /*06e0*/  SEL R4, R4, RZ, P0 ;  /* 0x000000ff04047207 */ /* 0x000fc60000000000 */
[----:B------:R-:W-:Y:S04]  /*06f0*/  STG.E.128 desc[UR4][R12.64], R8 ;  /* 0x000000080c007986 */ /* 0x000fe8000c101d04 */
[----:B------:R-:W-:Y:S01]  /*0700*/  STG.E.128 desc[UR4][R12.64+0x800], R4 ;  /* 0x000800040c007986 */ /* 0x000fe2000c101d04 */
[----:B------:R-:W-:Y:S05]  /*0710*/  EXIT ;  /* 0x000000000000794d */ /* 0x000fea0003800000 */
.L_x_0:
[----:B------:R-:W-:-:S00]  /*0720*/  BRA `(.L_x_0) ;  /* 0xfffffffc00fc7947 */ /* 0x000fc0000383ffff */
[----:B------:R-:W-:-:S00]  /*0730*/  NOP ;  /* 0x0000000000007918 */ /* 0x000fc00000000000 */
        /* <DEDUP_REMOVED lines=12> */
.L_x_1:


//--------------------- .nv.global.init           --------------------------
	.section	.nv.global.init,"aw",@progbits
.nv.global.init:
	.type		_$_str,@object
	.size		_$_str,(_$_str_$_2 - _$_str)
_$_str:
        /*0000*/ 	.byte	0x5f, 0x5f, 0x43, 0x55, 0x44, 0x41, 0x5f, 0x46, 0x54, 0x5a, 0x00
	.type		_$_str_$_2,@object
	.size		_$_str_$_2,(.L_1 - _$_str_$_2)
_$_str_$_2:
        /*000b*/ 	.byte	0x5f, 0x5f, 0x43, 0x55, 0x44, 0x41, 0x5f, 0x50, 0x52, 0x45, 0x43, 0x5f, 0x53, 0x51, 0x52, 0x54
        /*001b*/ 	.byte	0x00
.L_1:


//--------------------- .nv.constant0.triton_poi_fused__native_batch_norm_legit_no_training_relu_46 --------------------------
	.section	.nv.constant0.triton_poi_fused__native_batch_norm_legit_no_training_relu_46,"a",@progbits
	.sectionflags	@""
	.align	4
.nv.constant0.triton_poi_fused__native_batch_norm_legit_no_training_relu_46:
	.zero		580
